//
// Generated by NVIDIA NVVM Compiler
//
// Compiler Build ID: CL-36424714
// Cuda compilation tools, release 13.0, V13.0.88
// Based on NVVM 20.0.0
//

.version 9.0
.target sm_100
.address_size 64

	// .globl	_Z3addPfS_S_

.visible .entry _Z3addPfS_S_(
	.param .u64 .ptr .align 1 _Z3addPfS_S__param_0,
	.param .u64 .ptr .align 1 _Z3addPfS_S__param_1,
	.param .u64 .ptr .align 1 _Z3addPfS_S__param_2
)
{
	.reg .pred 	%p<2>;
	.reg .b32 	%r<5>;
	.reg .b32 	%f<4>;
	.reg .b64 	%rd<11>;

	ld.param.u64 	%rd1, [_Z3addPfS_S__param_0];
	ld.param.u64 	%rd2, [_Z3addPfS_S__param_1];
	ld.param.u64 	%rd3, [_Z3addPfS_S__param_2];
	mov.u32 	%r2, %tid.x;
	mov.u32 	%r3, %ctaid.x;
	mov.u32 	%r4, %ntid.x;
	mad.lo.s32 	%r1, %r3, %r4, %r2;
	setp.gt.s32 	%p1, %r1, 99999999;
	@%p1 bra 	$L__BB0_2;
	cvta.to.global.u64 	%rd4, %rd1;
	cvta.to.global.u64 	%rd5, %rd2;
	cvta.to.global.u64 	%rd6, %rd3;
	mul.wide.s32 	%rd7, %r1, 4;
	add.s64 	%rd8, %rd4, %rd7;
	ld.global.f32 	%f1, [%rd8];
	add.s64 	%rd9, %rd5, %rd7;
	ld.global.f32 	%f2, [%rd9];
	add.f32 	%f3, %f1, %f2;
	add.s64 	%rd10, %rd6, %rd7;
	st.global.f32 	[%rd10], %f3;
$L__BB0_2:
	ret;

}


// ===== COMPILED SASS (sm_100) =====

	.target	sm_100

	.elftype	@"ET_EXEC"


//--------------------- .note.nv.tkinfo           --------------------------
	.section	.note.nv.tkinfo,"",@"SHT_NOTE"
	.sectionflags	@"SHF_NOTE_NV_TKINFO"
	.tkinfo
        /*0018*/ 	.word	0x00000002
        /*0030*/ 	.string	""
        /*0030*/ 	.string	"ptxas"
        /*0030*/ 	.string	"Cuda compilation tools, release 13.0, V13.0.88"
        /*0030*/ 	.string	"Build cuda_13.0.r13.0/compiler.36424714_0"
        /*0030*/ 	.string	"-arch sm_100 -m 64 "



//--------------------- .note.nv.cuinfo           --------------------------
	.section	.note.nv.cuinfo,"",@"SHT_NOTE"
	.sectionflags	@"SHF_NOTE_NV_CUINFO"
        /*0018*/ 	.short	0x0002
        /*001a*/ 	.short	0x0064
        /*001c*/ 	.short	0x0082
	.zero		2


//--------------------- .nv.info                  --------------------------
	.section	.nv.info,"",@"SHT_CUDA_INFO"
	.align	4


	//----- nvinfo : EIATTR_REGCOUNT
	.align		4
        /*0000*/ 	.byte	0x04, 0x2f
        /*0002*/ 	.short	(.L_1 - .L_0)
	.align		4
.L_0:
        /*0004*/ 	.word	index@(_Z3addPfS_S_)
        /*0008*/ 	.word	0x0000000c


	//----- nvinfo : EIATTR_FRAME_SIZE
	.align		4
.L_1:
        /*000c*/ 	.byte	0x04, 0x11
        /*000e*/ 	.short	(.L_3 - .L_2)
	.align		4
.L_2:
        /*0010*/ 	.word	index@(_Z3addPfS_S_)
        /*0014*/ 	.word	0x00000000


	//----- nvinfo : EIATTR_MIN_STACK_SIZE
	.align		4
.L_3:
        /*0018*/ 	.byte	0x04, 0x12
        /*001a*/ 	.short	(.L_5 - .L_4)
	.align		4
.L_4:
        /*001c*/ 	.word	index@(_Z3addPfS_S_)
        /*0020*/ 	.word	0x00000000
.L_5:


//--------------------- .nv.compat                --------------------------
	.section	.nv.compat,"",@"SHT_CUDA_COMPAT_INFO"
	.align	4
        /*0000*/ 	.byte	0x02, 0x09, 0x00, 0x00, 0x02, 0x02, 0x01, 0x00, 0x02, 0x05, 0x05, 0x00, 0x03, 0x07, 0x01, 0x01
        /*0010*/ 	.byte	0x02, 0x03, 0x00, 0x00, 0x02, 0x06, 0x01, 0x00, 0x04, 0x0b, 0x08, 0x00, 0x09, 0x00, 0x00, 0x00
        /*0020*/ 	.byte	0x00, 0x00, 0x00, 0x00


//--------------------- .nv.info._Z3addPfS_S_     --------------------------
	.section	.nv.info._Z3addPfS_S_,"",@"SHT_CUDA_INFO"
	.sectionflags	@""
	.align	4


	//----- nvinfo : EIATTR_CUDA_API_VERSION
	.align		4
        /*0000*/ 	.byte	0x04, 0x37
        /*0002*/ 	.short	(.L_7 - .L_6)
.L_6:
        /*0004*/ 	.word	0x00000082


	//----- nvinfo : EIATTR_KPARAM_INFO
	.align		4
.L_7:
        /*0008*/ 	.byte	0x04, 0x17
        /*000a*/ 	.short	(.L_9 - .L_8)
.L_8:
        /*000c*/ 	.word	0x00000000
        /*0010*/ 	.short	0x0002
        /*0012*/ 	.short	0x0010
        /*0014*/ 	.byte	0x00, 0xf5, 0x21, 0x00


	//----- nvinfo : EIATTR_KPARAM_INFO
	.align		4
.L_9:
        /*0018*/ 	.byte	0x04, 0x17
        /*001a*/ 	.short	(.L_11 - .L_10)
.L_10:
        /*001c*/ 	.word	0x00000000
        /*0020*/ 	.short	0x0001
        /*0022*/ 	.short	0x0008
        /*0024*/ 	.byte	0x00, 0xf5, 0x21, 0x00


	//----- nvinfo : EIATTR_KPARAM_INFO
	.align		4
.L_11:
        /*0028*/ 	.byte	0x04, 0x17
        /*002a*/ 	.short	(.L_13 - .L_12)
.L_12:
        /*002c*/ 	.word	0x00000000
        /*0030*/ 	.short	0x0000
        /*0032*/ 	.short	0x0000
        /*0034*/ 	.byte	0x00, 0xf5, 0x21, 0x00


	//----- nvinfo : EIATTR_SPARSE_MMA_MASK
	.align		4
.L_13:
        /*0038*/ 	.byte	0x03, 0x50
        /*003a*/ 	.short	0x0000


	//----- nvinfo : EIATTR_MAXREG_COUNT
	.align		4
        /*003c*/ 	.byte	0x03, 0x1b
        /*003e*/ 	.short	0x00ff


	//----- nvinfo : EIATTR_MERCURY_ISA_VERSION
	.align		4
        /*0040*/ 	.byte	0x03, 0x5f
        /*0042*/ 	.short	0x0101


	//----- nvinfo : EIATTR_VRC_CTA_INIT_COUNT
	.align		4
        /*0044*/ 	.byte	0x02, 0x4a
	.zero		1
	.zero		1


	//----- nvinfo : EIATTR_EXIT_INSTR_OFFSETS
	.align		4
        /*0048*/ 	.byte	0x04, 0x1c
        /*004a*/ 	.short	(.L_15 - .L_14)


	//   ....[0]....
.L_14:
        /*004c*/ 	.word	0x00000060


	//   ....[1]....
        /*0050*/ 	.word	0x00000120


	//----- nvinfo : EIATTR_CBANK_PARAM_SIZE
	.align		4
.L_15:
        /*0054*/ 	.byte	0x03, 0x19
        /*0056*/ 	.short	0x0018


	//----- nvinfo : EIATTR_PARAM_CBANK
	.align		4
        /*0058*/ 	.byte	0x04, 0x0a
        /*005a*/ 	.short	(.L_17 - .L_16)
	.align		4
.L_16:
        /*005c*/ 	.word	index@(.nv.constant0._Z3addPfS_S_)
        /*0060*/ 	.short	0x0380
        /*0062*/ 	.short	0x0018


	//----- nvinfo : EIATTR_SW_WAR
	.align		4
.L_17:
        /*0064*/ 	.byte	0x04, 0x36
        /*0066*/ 	.short	(.L_19 - .L_18)
.L_18:
        /*0068*/ 	.word	0x00000008
.L_19:


//--------------------- .nv.callgraph             --------------------------
	.section	.nv.callgraph,"",@"SHT_CUDA_CALLGRAPH"
	.align	4
	.sectionentsize	8
	.align		4
        /*0000*/ 	.word	0x00000000
	.align		4
        /*0004*/ 	.word	0xffffffff
	.align		4
        /*0008*/ 	.word	0x00000000
	.align		4
        /*000c*/ 	.word	0xfffffffe
	.align		4
        /*0010*/ 	.word	0x00000000
	.align		4
        /*0014*/ 	.word	0xfffffffd
	.align		4
        /*0018*/ 	.word	0x00000000
	.align		4
        /*001c*/ 	.word	0xfffffffc


//--------------------- .text._Z3addPfS_S_        --------------------------
	.section	.text._Z3addPfS_S_,"ax",@progbits
	.align	128
        .global         _Z3addPfS_S_
        .type           _Z3addPfS_S_,@function
        .size           _Z3addPfS_S_,(.L_x_1 - _Z3addPfS_S_)
        .other          _Z3addPfS_S_,@"STO_CUDA_ENTRY STV_DEFAULT"
_Z3addPfS_S_:
.text._Z3addPfS_S_:
[----:B------:R-:W-:Y:S01]  /*0000*/  LDC R1, c[0x0][0x37c] ;  /* 0x0000df00ff017b82 */ /* 0x000fe20000000800 */
[----:B------:R-:W0:Y:S07]  /*0010*/  S2R R9, SR_TID.X ;  /* 0x0000000000097919 */ /* 0x000e2e0000002100 */
[----:B------:R-:W0:Y:S08]  /*0020*/  S2UR UR4, SR_CTAID.X ;  /* 0x00000000000479c3 */ /* 0x000e300000002500 */
[----:B------:R-:W0:Y:S02]  /*0030*/  LDC R0, c[0x0][0x360] ;  /* 0x0000d800ff007b82 */ /* 0x000e240000000800 */
[----:B0-----:R-:W-:-:S05]  /*0040*/  IMAD R9, R0, UR4, R9 ;  /* 0x0000000400097c24 */ /* 0x001fca000f8e0209 */
[----:B------:R-:W-:-:S13]  /*0050*/  ISETP.GT.AND P0, PT, R9, 0x5f5e0ff, PT ;  /* 0x05f5e0ff0900780c */ /* 0x000fda0003f04270 */
[----:B------:R-:W-:Y:S05]  /*0060*/  @P0 EXIT ;  /* 0x000000000000094d */ /* 0x000fea0003800000 */
[----:B------:R-:W0:Y:S01]  /*0070*/  LDC.64 R2, c[0x0][0x380] ;  /* 0x0000e000ff027b82 */ /* 0x000e220000000a00 */
[----:B------:R-:W1:Y:S07]  /*0080*/  LDCU.64 UR4, c[0x0][0x358] ;  /* 0x00006b00ff0477ac */ /* 0x000e6e0008000a00 */
[----:B------:R-:W2:Y:S08]  /*0090*/  LDC.64 R4, c[0x0][0x388] ;  /* 0x0000e200ff047b82 */ /* 0x000eb00000000a00 */
[----:B------:R-:W3:Y:S01]  /*00a0*/  LDC.64 R6, c[0x0][0x390] ;  /* 0x0000e400ff067b82 */ /* 0x000ee20000000a00 */
[----:B0-----:R-:W-:-:S06]  /*00b0*/  IMAD.WIDE R2, R9, 0x4, R2 ;  /* 0x0000000409027825 */ /* 0x001fcc00078e0202 */
[----:B-1----:R-:W4:Y:S01]  /*00c0*/  LDG.E R2, desc[UR4][R2.64] ;  /* 0x0000000402027981 */ /* 0x002f22000c1e1900 */
[----:B--2---:R-:W-:-:S06]  /*00d0*/  IMAD.WIDE R4, R9, 0x4, R4 ;  /* 0x0000000409047825 */ /* 0x004fcc00078e0204 */
[----:B------:R-:W4:Y:S01]  /*00e0*/  LDG.E R5, desc[UR4][R4.64] ;  /* 0x0000000404057981 */ /* 0x000f22000c1e1900 */
[----:B---3--:R-:W-:-:S04]  /*00f0*/  IMAD.WIDE R6, R9, 0x4, R6 ;  /* 0x0000000409067825 */ /* 0x008fc800078e0206 */
[----:B----4-:R-:W-:-:S05]  /*0100*/  FADD R9, R2, R5 ;  /* 0x0000000502097221 */ /* 0x010fca0000000000 */
[----:B------:R-:W-:Y:S01]  /*0110*/  STG.E desc[UR4][R6.64], R9 ;  /* 0x0000000906007986 */ /* 0x000fe2000c101904 */
[----:B------:R-:W-:Y:S05]  /*0120*/  EXIT ;  /* 0x000000000000794d */ /* 0x000fea0003800000 */
.L_x_0:
[----:B------:R-:W-:-:S00]  /*0130*/  BRA `(.L_x_0) ;  /* 0xfffffffc00fc7947 */ /* 0x000fc0000383ffff */
[----:B------:R-:W-:-:S00]  /*0140*/  NOP ;  /* 0x0000000000007918 */ /* 0x000fc00000000000 */
        /* <DEDUP_REMOVED lines=11> */
.L_x_1:


//--------------------- .nv.shared.reserved.0     --------------------------
	.section	.nv.shared.reserved.0,"aw",@nobits
	.weak		__nv_reservedSMEM_offset_0_alias
	.size		__nv_reservedSMEM_offset_0_alias, 0, 64
	.other		__nv_reservedSMEM_offset_0_alias,@"STO_CUDA_RESERVED_SHARED STV_DEFAULT"
__nv_reservedSMEM_offset_0_alias:
	.zero		0
	.zero		64


//--------------------- .nv.constant0._Z3addPfS_S_ --------------------------
	.section	.nv.constant0._Z3addPfS_S_,"a",@progbits
	.sectionflags	@""
	.align	4
.nv.constant0._Z3addPfS_S_:
	.zero		920


//--------------------- SYMBOLS --------------------------

	.type		.nv.reservedSmem.offset0,@object
	.size		.nv.reservedSmem.offset0,0x4
